	.headerflags	@"EF_CUDA_TEXMODE_UNIFIED EF_CUDA_64BIT_ADDRESS EF_CUDA_ACCELERATORS EF_CUDA_SM90 EF_CUDA_VIRTUAL_SM(EF_CUDA_SM90)"
	.elftype	@"ET_EXEC"


//--------------------- .nv.info                  --------------------------
	.section	.nv.info,"",@"SHT_CUDA_INFO"
	.align	4


	//----- nvinfo : EIATTR_REGCOUNT
	.align		4
        /*0000*/ 	.byte	0x04, 0x2f
        /*0002*/ 	.short	(.L_3 - .L_2)
	.align		4
.L_2:
        /*0004*/ 	.word	index@(triton_poi_fused__native_batch_norm_legit_no_training_convolution_10)
        /*0008*/ 	.word	0x00000017


	//----- nvinfo : EIATTR_MIN_STACK_SIZE
	.align		4
.L_3:
        /*000c*/ 	.byte	0x04, 0x12
        /*000e*/ 	.short	(.L_5 - .L_4)
	.align		4
.L_4:
        /*0010*/ 	.word	index@(triton_poi_fused__native_batch_norm_legit_no_training_convolution_10)
        /*0014*/ 	.word	0x00000000


	//----- nvinfo : EIATTR_FRAME_SIZE
	.align		4
.L_5:
        /*0018*/ 	.byte	0x04, 0x11
        /*001a*/ 	.short	(.L_7 - .L_6)
	.align		4
.L_6:
        /*001c*/ 	.word	index@(triton_poi_fused__native_batch_norm_legit_no_training_convolution_10)
        /*0020*/ 	.word	0x00000000


	//----- nvinfo : EIATTR_MIN_STACK_SIZE
	.align		4
.L_7:
        /*0024*/ 	.byte	0x04, 0x12
        /*0026*/ 	.short	(.L_9 - .L_8)
	.align		4
.L_8:
        /*0028*/ 	.word	index@(triton_poi_fused__native_batch_norm_legit_no_training_convolution_10)
        /*002c*/ 	.word	0x00000000
.L_9:


//--------------------- .nv.info.triton_poi_fused__native_batch_norm_legit_no_training_convolution_10 --------------------------
	.section	.nv.info.triton_poi_fused__native_batch_norm_legit_no_training_convolution_10,"",@"SHT_CUDA_INFO"
	.sectionflags	@""
	.align	4


	//----- nvinfo : EIATTR_CUDA_API_VERSION
	.align		4
        /*0000*/ 	.byte	0x04, 0x37
        /*0002*/ 	.short	(.L_11 - .L_10)
.L_10:
        /*0004*/ 	.word	0x0000007c


	//----- nvinfo : EIATTR_KPARAM_INFO
	.align		4
.L_11:
        /*0008*/ 	.byte	0x04, 0x17
        /*000a*/ 	.short	(.L_13 - .L_12)
.L_12:
        /*000c*/ 	.word	0x00000000
        /*0010*/ 	.short	0x0007
        /*0012*/ 	.short	0x0038
        /*0014*/ 	.byte	0x00, 0xf0, 0x11, 0x00


	//----- nvinfo : EIATTR_KPARAM_INFO
	.align		4
.L_13:
        /*0018*/ 	.byte	0x04, 0x17
        /*001a*/ 	.short	(.L_15 - .L_14)
.L_14:
        /*001c*/ 	.word	0x00000000
        /*0020*/ 	.short	0x0006
        /*0022*/ 	.short	0x0030
        /*0024*/ 	.byte	0x00, 0xf4, 0x21, 0x00


	//----- nvinfo : EIATTR_KPARAM_INFO
	.align		4
.L_15:
        /*0028*/ 	.byte	0x04, 0x17
        /*002a*/ 	.short	(.L_17 - .L_16)
.L_16:
        /*002c*/ 	.word	0x00000000
        /*0030*/ 	.short	0x0005
        /*0032*/ 	.short	0x0028
        /*0034*/ 	.byte	0x00, 0xf4, 0x21, 0x00


	//----- nvinfo : EIATTR_KPARAM_INFO
	.align		4
.L_17:
        /*0038*/ 	.byte	0x04, 0x17
        /*003a*/ 	.short	(.L_19 - .L_18)
.L_18:
        /*003c*/ 	.word	0x00000000
        /*0040*/ 	.short	0x0004
        /*0042*/ 	.short	0x0020
        /*0044*/ 	.byte	0x00, 0xf4, 0x21, 0x00


	//----- nvinfo : EIATTR_KPARAM_INFO
	.align		4
.L_19:
        /*0048*/ 	.byte	0x04, 0x17
        /*004a*/ 	.short	(.L_21 - .L_20)
.L_20:
        /*004c*/ 	.word	0x00000000
        /*0050*/ 	.short	0x0003
        /*0052*/ 	.short	0x0018
        /*0054*/ 	.byte	0x00, 0xf4, 0x21, 0x00


	//----- nvinfo : EIATTR_KPARAM_INFO
	.align		4
.L_21:
        /*0058*/ 	.byte	0x04, 0x17
        /*005a*/ 	.short	(.L_23 - .L_22)
.L_22:
        /*005c*/ 	.word	0x00000000
        /*0060*/ 	.short	0x0002
        /*0062*/ 	.short	0x0010
        /*0064*/ 	.byte	0x00, 0xf4, 0x21, 0x00


	//----- nvinfo : EIATTR_KPARAM_INFO
	.align		4
.L_23:
        /*0068*/ 	.byte	0x04, 0x17
        /*006a*/ 	.short	(.L_25 - .L_24)
.L_24:
        /*006c*/ 	.word	0x00000000
        /*0070*/ 	.short	0x0001
        /*0072*/ 	.short	0x0008
        /*0074*/ 	.byte	0x00, 0xf4, 0x21, 0x00


	//----- nvinfo : EIATTR_KPARAM_INFO
	.align		4
.L_25:
        /*0078*/ 	.byte	0x04, 0x17
        /*007a*/ 	.short	(.L_27 - .L_26)
.L_26:
        /*007c*/ 	.word	0x00000000
        /*0080*/ 	.short	0x0000
        /*0082*/ 	.short	0x0000
        /*0084*/ 	.byte	0x00, 0xf4, 0x21, 0x00


	//----- nvinfo : EIATTR_SPARSE_MMA_MASK
	.align		4
.L_27:
        /*0088*/ 	.byte	0x03, 0x50
        /*008a*/ 	.short	0x0000


	//----- nvinfo : EIATTR_MAXREG_COUNT
	.align		4
        /*008c*/ 	.byte	0x03, 0x1b
        /*008e*/ 	.short	0x00ff


	//----- nvinfo : EIATTR_EXIT_INSTR_OFFSETS
	.align		4
        /*0090*/ 	.byte	0x04, 0x1c
        /*0092*/ 	.short	(.L_29 - .L_28)


	//   ....[0]....
.L_28:
        /*0094*/ 	.word	0x00000360


	//   ....[1]....
        /*0098*/ 	.word	0x00000380


	//----- nvinfo : EIATTR_REQNTID
	.align		4
.L_29:
        /*009c*/ 	.byte	0x04, 0x10
        /*009e*/ 	.short	(.L_31 - .L_30)
.L_30:
        /*00a0*/ 	.word	0x00000080
        /*00a4*/ 	.word	0x00000001
        /*00a8*/ 	.word	0x00000001


	//----- nvinfo : EIATTR_CBANK_PARAM_SIZE
	.align		4
.L_31:
        /*00ac*/ 	.byte	0x03, 0x19
        /*00ae*/ 	.short	0x003c


	//----- nvinfo : EIATTR_PARAM_CBANK
	.align		4
        /*00b0*/ 	.byte	0x04, 0x0a
        /*00b2*/ 	.short	(.L_33 - .L_32)
	.align		4
.L_32:
        /*00b4*/ 	.word	index@(.nv.constant0.triton_poi_fused__native_batch_norm_legit_no_training_convolution_10)
        /*00b8*/ 	.short	0x0210
        /*00ba*/ 	.short	0x003c


	//----- nvinfo : EIATTR_SW_WAR
	.align		4
.L_33:
        /*00bc*/ 	.byte	0x04, 0x36
        /*00be*/ 	.short	(.L_35 - .L_34)
.L_34:
        /*00c0*/ 	.word	0x00000008
.L_35:


//--------------------- .nv.callgraph             --------------------------
	.section	.nv.callgraph,"",@"SHT_CUDA_CALLGRAPH"
	.align	4
	.sectionentsize	8
	.align		4
        /*0000*/ 	.word	0x00000000
	.align		4
        /*0004*/ 	.word	0xffffffff
	.align		4
        /*0008*/ 	.word	0x00000000
	.align		4
        /*000c*/ 	.word	0xfffffffe
	.align		4
        /*0010*/ 	.word	0x00000000
	.align		4
        /*0014*/ 	.word	0xfffffffd
	.align		4
        /*0018*/ 	.word	0x00000000
	.align		4
        /*001c*/ 	.word	0xfffffffc


//--------------------- .nv.constant4             --------------------------
	.section	.nv.constant4,"a",@progbits
	.align	8
	.align		8
.nv.constant4:
        /*0000*/ 	.dword	_$_str
	.align		8
        /*0008*/ 	.dword	_$_str_$_2


//--------------------- .text.triton_poi_fused__native_batch_norm_legit_no_training_convolution_10 --------------------------
	.section	.text.triton_poi_fused__native_batch_norm_legit_no_training_convolution_10,"ax",@progbits
	.align	128
        .global         triton_poi_fused__native_batch_norm_legit_no_training_convolution_10
        .type           triton_poi_fused__native_batch_norm_legit_no_training_convolution_10,@function
        .size           triton_poi_fused__native_batch_norm_legit_no_training_convolution_10,(.L_x_1 - triton_poi_fused__native_batch_norm_legit_no_training_convolution_10)
        .other          triton_poi_fused__native_batch_norm_legit_no_training_convolution_10,@"STO_CUDA_ENTRY STV_DEFAULT"
triton_poi_fused__native_batch_norm_legit_no_training_convolution_10:
.text.triton_poi_fused__native_batch_norm_legit_no_training_convolution_10:
[----:B------:R-:W0:Y:S01]  /*0000*/  LDC R1, c[0x0][0x28] ;  /* 0x00000a00ff017b82 */ /* 0x000e220000000800 */
[----:B------:R-:W1:Y:S07]  /*0010*/  S2R R0, SR_TID.X ;  /* 0x0000000000007919 */ /* 0x000e6e0000002100 */
[----:B------:R-:W2:Y:S01]  /*0020*/  LDC.64 R12, c[0x0][0x228] ;  /* 0x00008a00ff0c7b82 */ /* 0x000ea20000000a00 */
[----:B------:R-:W-:Y:S01]  /*0030*/  CS2R R4, SRZ ;  /* 0x0000000000047805 */ /* 0x000fe2000001ff00 */
[----:B------:R-:W-:Y:S01]  /*0040*/  ULDC.64 UR4, c[0x0][0x208] ;  /* 0x0000820000047ab9 */ /* 0x000fe20000000a00 */
[----:B------:R-:W3:Y:S05]  /*0050*/  S2R R3, SR_CTAID.X ;  /* 0x0000000000037919 */ /* 0x000eea0000002500 */
[----:B------:R-:W4:Y:S08]  /*0060*/  LDC.64 R10, c[0x0][0x218] ;  /* 0x00008600ff0a7b82 */ /* 0x000f300000000a00 */
[----:B------:R-:W5:Y:S08]  /*0070*/  LDC.64 R14, c[0x0][0x220] ;  /* 0x00008800ff0e7b82 */ /* 0x000f700000000a00 */
[----:B------:R-:W4:Y:S01]  /*0080*/  LDC.64 R16, c[0x0][0x230] ;  /* 0x00008c00ff107b82 */ /* 0x000f220000000a00 */
[----:B-1----:R-:W-:-:S07]  /*0090*/  LOP3.LUT R0, R0, 0x7f, RZ, 0xc0, !PT ;  /* 0x0000007f00007812 */ /* 0x002fce00078ec0ff */
[----:B------:R-:W1:Y:S01]  /*00a0*/  LDC.64 R6, c[0x0][0x238] ;  /* 0x00008e00ff067b82 */ /* 0x000e620000000a00 */
[----:B---3--:R-:W-:Y:S02]  /*00b0*/  SHF.R.S32.HI R2, RZ, 0x18, R3 ;  /* 0x00000018ff027819 */ /* 0x008fe40000011403 */
[----:B------:R-:W-:Y:S02]  /*00c0*/  LEA R0, R3, R0, 0x7 ;  /* 0x0000000003007211 */ /* 0x000fe400078e38ff */
[----:B------:R-:W-:Y:S02]  /*00d0*/  SGXT R3, R2, 0x1 ;  /* 0x000000010203781a */ /* 0x000fe40000000200 */
[----:B------:R-:W-:Y:S02]  /*00e0*/  ISETP.GE.AND P2, PT, R0, 0x200, PT ;  /* 0x000002000000780c */ /* 0x000fe40003f46270 */
[----:B------:R-:W-:-:S04]  /*00f0*/  LEA.HI R3, R3, R0, RZ, 0x2 ;  /* 0x0000000003037211 */ /* 0x000fc800078f10ff */
[--C-:B------:R-:W-:Y:S02]  /*0100*/  SHF.R.S32.HI R2, RZ, 0x2, R3.reuse ;  /* 0x00000002ff027819 */ /* 0x100fe40000011403 */
[----:B------:R-:W-:-:S04]  /*0110*/  SHF.R.S32.HI R3, RZ, 0x1f, R3 ;  /* 0x0000001fff037819 */ /* 0x000fc80000011403 */
[----:B------:R-:W-:-:S04]  /*0120*/  LEA.HI R3, R3, R2, RZ, 0x5 ;  /* 0x0000000203037211 */ /* 0x000fc800078f28ff */
[----:B------:R-:W-:-:S04]  /*0130*/  LOP3.LUT R3, R3, 0xffffffe0, RZ, 0xc0, !PT ;  /* 0xffffffe003037812 */ /* 0x000fc800078ec0ff */
[----:B------:R-:W-:Y:S02]  /*0140*/  IADD3 R19, R2, -R3, RZ ;  /* 0x8000000302137210 */ /* 0x000fe40007ffe0ff */
[----:B------:R-:W3:Y:S03]  /*0150*/  LDC.64 R2, c[0x0][0x210] ;  /* 0x00008400ff027b82 */ /* 0x000ee60000000a00 */
[----:B--2---:R-:W-:-:S05]  /*0160*/  IMAD.WIDE R12, R19, 0x4, R12 ;  /* 0x00000004130c7825 */ /* 0x004fca00078e020c */
[----:B------:R5:W2:Y:S01]  /*0170*/  @!P2 LDG.E.EL R4, desc[UR4][R12.64] ;  /* 0x000000040c04a981 */ /* 0x000aa2000c2e1900 */
[----:B------:R-:W-:Y:S01]  /*0180*/  CS2R R8, SRZ ;  /* 0x0000000000087805 */ /* 0x000fe2000001ff00 */
[----:B----4-:R-:W-:-:S05]  /*0190*/  IMAD.WIDE R10, R19, 0x4, R10 ;  /* 0x00000004130a7825 */ /* 0x010fca00078e020a */
[----:B------:R4:W2:Y:S01]  /*01a0*/  @!P2 LDG.E.EL R5, desc[UR4][R10.64] ;  /* 0x000000040a05a981 */ /* 0x0008a2000c2e1900 */
[----:B-----5:R-:W-:-:S04]  /*01b0*/  IMAD.WIDE R12, R19, 0x4, R14 ;  /* 0x00000004130c7825 */ /* 0x020fc800078e020e */
[----:B---3--:R-:W-:Y:S01]  /*01c0*/  IMAD.WIDE R2, R0, 0x4, R2 ;  /* 0x0000000400027825 */ /* 0x008fe200078e0202 */
[----:B------:R-:W3:Y:S04]  /*01d0*/  @!P2 LDG.E.EL R9, desc[UR4][R12.64] ;  /* 0x000000040c09a981 */ /* 0x000ee8000c2e1900 */
[----:B------:R-:W5:Y:S01]  /*01e0*/  @!P2 LDG.E R8, desc[UR4][R2.64] ;  /* 0x000000040208a981 */ /* 0x000f62000c1e1900 */
[----:B0-----:R-:W-:-:S04]  /*01f0*/  IMAD.WIDE R14, R19, 0x4, R16 ;  /* 0x00000004130e7825 */ /* 0x001fc800078e0210 */
[----:B-1----:R-:W-:Y:S01]  /*0200*/  IMAD.WIDE R16, R19, 0x4, R6 ;  /* 0x0000000413107825 */ /* 0x002fe200078e0206 */
[----:B------:R-:W-:Y:S01]  /*0210*/  CS2R R18, SRZ ;  /* 0x0000000000127805 */ /* 0x000fe2000001ff00 */
[----:B----4-:R-:W-:Y:S01]  /*0220*/  HFMA2.MMA R11, -RZ, RZ, 1.625, 0 ;  /* 0x3e800000ff0b7435 */ /* 0x010fe200000001ff */
[----:B------:R-:W0:Y:S04]  /*0230*/  LDC.64 R6, c[0x0][0x240] ;  /* 0x00009000ff067b82 */ /* 0x000e280000000a00 */
[----:B------:R-:W4:Y:S04]  /*0240*/  @!P2 LDG.E.EL R18, desc[UR4][R14.64] ;  /* 0x000000040e12a981 */ /* 0x000f28000c2e1900 */
[----:B------:R-:W4:Y:S01]  /*0250*/  @!P2 LDG.E.EL R19, desc[UR4][R16.64] ;  /* 0x000000041013a981 */ /* 0x000f22000c2e1900 */
[----:B0-----:R-:W-:-:S04]  /*0260*/  IMAD.WIDE R6, R0, 0x4, R6 ;  /* 0x0000000400067825 */ /* 0x001fc800078e0206 */
[----:B--2---:R-:W-:-:S04]  /*0270*/  FADD R4, R4, 9.9999997473787516356e-06 ;  /* 0x3727c5ac04047421 */ /* 0x004fc80000000000 */
[----:B------:R-:W0:Y:S02]  /*0280*/  MUFU.SQRT R20, R4 ;  /* 0x0000000400147308 */ /* 0x000e240000002000 */
[C---:B0-----:R-:W-:Y:S02]  /*0290*/  FSETP.GT.AND P0, PT, R20.reuse, 8.50705917302346158658e+37, PT ;  /* 0x7e8000001400780b */ /* 0x041fe40003f04000 */
[----:B------:R-:W-:-:S11]  /*02a0*/  FSETP.GEU.AND P1, PT, R20, 1.175494350822287508e-38, PT ;  /* 0x008000001400780b */ /* 0x000fd60003f2e000 */
[----:B------:R-:W-:-:S04]  /*02b0*/  @P0 FMUL R20, R20, 0.25 ;  /* 0x3e80000014140820 */ /* 0x000fc80000400000 */
[----:B------:R-:W-:-:S06]  /*02c0*/  @!P1 FMUL R20, R20, 16777216 ;  /* 0x4b80000014149820 */ /* 0x000fcc0000400000 */
[----:B------:R-:W0:Y:S01]  /*02d0*/  MUFU.RCP R20, R20 ;  /* 0x0000001400147308 */ /* 0x000e220000001000 */
[----:B------:R-:W-:Y:S01]  /*02e0*/  FSEL R11, R11, 1, P0 ;  /* 0x3f8000000b0b7808 */ /* 0x000fe20000000000 */
[----:B-----5:R-:W-:-:S04]  /*02f0*/  FADD R5, R5, R8 ;  /* 0x0000000805057221 */ /* 0x020fc80000000000 */
[----:B------:R-:W-:Y:S01]  /*0300*/  @!P1 FMUL R11, R11, 16777216 ;  /* 0x4b8000000b0b9820 */ /* 0x000fe20000400000 */
[----:B---3--:R-:W-:Y:S01]  /*0310*/  FADD R9, R5, -R9 ;  /* 0x8000000905097221 */ /* 0x008fe20000000000 */
[----:B------:R1:W-:Y:S02]  /*0320*/  @!P2 STG.E desc[UR4][R2.64], R5 ;  /* 0x000000050200a986 */ /* 0x0003e4000c101904 */
[----:B0-----:R-:W-:-:S04]  /*0330*/  FMUL R4, R20, R11 ;  /* 0x0000000b14047220 */ /* 0x001fc80000400000 */
[----:B------:R-:W-:-:S04]  /*0340*/  FMUL R4, R9, R4 ;  /* 0x0000000409047220 */ /* 0x000fc80000400000 */
[----:B----4-:R-:W-:Y:S01]  /*0350*/  FFMA R19, R4, R18, R19 ;  /* 0x0000001204137223 */ /* 0x010fe20000000013 */
[----:B-1----:R-:W-:Y:S06]  /*0360*/  @P2 EXIT ;  /* 0x000000000000294d */ /* 0x002fec0003800000 */
[----:B------:R-:W-:Y:S01]  /*0370*/  STG.E desc[UR4][R6.64], R19 ;  /* 0x0000001306007986 */ /* 0x000fe2000c101904 */
[----:B------:R-:W-:Y:S05]  /*0380*/  EXIT ;  /* 0x000000000000794d */ /* 0x000fea0003800000 */
.L_x_0:
[----:B------:R-:W-:-:S00]  /*0390*/  BRA `(.L_x_0) ;  /* 0xfffffffc00fc7947 */ /* 0x000fc0000383ffff */
[----:B------:R-:W-:-:S00]  /*03a0*/  NOP ;  /* 0x0000000000007918 */ /* 0x000fc00000000000 */
        /* <DEDUP_REMOVED lines=13> */
.L_x_1:


//--------------------- .nv.global.init           --------------------------
	.section	.nv.global.init,"aw",@progbits
.nv.global.init:
	.type		_$_str,@object
	.size		_$_str,(_$_str_$_2 - _$_str)
_$_str:
        /*0000*/ 	.byte	0x5f, 0x5f, 0x43, 0x55, 0x44, 0x41, 0x5f, 0x46, 0x54, 0x5a, 0x00
	.type		_$_str_$_2,@object
	.size		_$_str_$_2,(.L_1 - _$_str_$_2)
_$_str_$_2:
        /*000b*/ 	.byte	0x5f, 0x5f, 0x43, 0x55, 0x44, 0x41, 0x5f, 0x50, 0x52, 0x45, 0x43, 0x5f, 0x53, 0x51, 0x52, 0x54
        /*001b*/ 	.byte	0x00
.L_1:


//--------------------- .nv.constant0.triton_poi_fused__native_batch_norm_legit_no_training_convolution_10 --------------------------
	.section	.nv.constant0.triton_poi_fused__native_batch_norm_legit_no_training_convolution_10,"a",@progbits
	.sectionflags	@""
	.align	4
.nv.constant0.triton_poi_fused__native_batch_norm_legit_no_training_convolution_10:
	.zero		588
